//
// Generated by NVIDIA NVVM Compiler
//
// Compiler Build ID: CL-36424714
// Cuda compilation tools, release 13.0, V13.0.88
// Based on NVVM 20.0.0
//

.version 9.0
.target sm_100
.address_size 64

	// .globl	_Z18bitonic_block_sortPii
// _ZZ18bitonic_block_sortPiiE1s has been demoted

.visible .entry _Z18bitonic_block_sortPii(
	.param .u64 .ptr .align 1 _Z18bitonic_block_sortPii_param_0,
	.param .u32 _Z18bitonic_block_sortPii_param_1
)
{
	.reg .pred 	%p<11>;
	.reg .b32 	%r<34>;
	.reg .b64 	%rd<5>;
	// demoted variable
	.shared .align 4 .b8 _ZZ18bitonic_block_sortPiiE1s[1024];
	ld.param.u64 	%rd2, [_Z18bitonic_block_sortPii_param_0];
	ld.param.u32 	%r20, [_Z18bitonic_block_sortPii_param_1];
	cvta.to.global.u64 	%rd3, %rd2;
	mov.u32 	%r1, %tid.x;
	mov.u32 	%r22, %ctaid.x;
	mov.u32 	%r2, %ntid.x;
	mad.lo.s32 	%r3, %r22, %r2, %r1;
	setp.ge.s32 	%p1, %r3, %r20;
	mul.wide.s32 	%rd4, %r3, 4;
	add.s64 	%rd1, %rd3, %rd4;
	mov.b32 	%r31, 2147483647;
	@%p1 bra 	$L__BB0_2;
	ld.global.u32 	%r31, [%rd1];
$L__BB0_2:
	shl.b32 	%r23, %r1, 2;
	mov.u32 	%r24, _ZZ18bitonic_block_sortPiiE1s;
	add.s32 	%r6, %r24, %r23;
	st.shared.u32 	[%r6], %r31;
	bar.sync 	0;
	setp.lt.u32 	%p2, %r2, 2;
	@%p2 bra 	$L__BB0_14;
	mov.b32 	%r32, 2;
$L__BB0_4:
	shr.s32 	%r33, %r32, 1;
	setp.lt.s32 	%p3, %r33, 1;
	@%p3 bra 	$L__BB0_13;
	and.b32  	%r9, %r32, %r1;
$L__BB0_6:
	mov.u32 	%r10, %r33;
	xor.b32  	%r11, %r10, %r1;
	setp.le.s32 	%p4, %r11, %r1;
	@%p4 bra 	$L__BB0_12;
	setp.ne.s32 	%p5, %r9, 0;
	@%p5 bra 	$L__BB0_10;
	ld.shared.u32 	%r12, [%r6];
	shl.b32 	%r28, %r11, 2;
	add.s32 	%r13, %r24, %r28;
	ld.shared.u32 	%r14, [%r13];
	setp.le.s32 	%p7, %r12, %r14;
	@%p7 bra 	$L__BB0_12;
	st.shared.u32 	[%r6], %r14;
	st.shared.u32 	[%r13], %r12;
	bra.uni 	$L__BB0_12;
$L__BB0_10:
	ld.shared.u32 	%r15, [%r6];
	shl.b32 	%r26, %r11, 2;
	add.s32 	%r16, %r24, %r26;
	ld.shared.u32 	%r17, [%r16];
	setp.ge.s32 	%p6, %r15, %r17;
	@%p6 bra 	$L__BB0_12;
	st.shared.u32 	[%r6], %r17;
	st.shared.u32 	[%r16], %r15;
$L__BB0_12:
	bar.sync 	0;
	shr.u32 	%r33, %r10, 1;
	setp.gt.u32 	%p8, %r10, 1;
	@%p8 bra 	$L__BB0_6;
$L__BB0_13:
	shl.b32 	%r32, %r32, 1;
	setp.le.u32 	%p9, %r32, %r2;
	@%p9 bra 	$L__BB0_4;
$L__BB0_14:
	setp.ge.s32 	%p10, %r3, %r20;
	@%p10 bra 	$L__BB0_16;
	ld.shared.u32 	%r30, [%r6];
	st.global.u32 	[%rd1], %r30;
$L__BB0_16:
	ret;

}
	// .globl	_Z17merge_pair_kernelPiS_ii
.visible .entry _Z17merge_pair_kernelPiS_ii(
	.param .u64 .ptr .align 1 _Z17merge_pair_kernelPiS_ii_param_0,
	.param .u64 .ptr .align 1 _Z17merge_pair_kernelPiS_ii_param_1,
	.param .u32 _Z17merge_pair_kernelPiS_ii_param_2,
	.param .u32 _Z17merge_pair_kernelPiS_ii_param_3
)
{
	.reg .pred 	%p<20>;
	.reg .b32 	%r<99>;
	.reg .b64 	%rd<31>;

	ld.param.u64 	%rd7, [_Z17merge_pair_kernelPiS_ii_param_0];
	ld.param.u64 	%rd8, [_Z17merge_pair_kernelPiS_ii_param_1];
	ld.param.u32 	%r50, [_Z17merge_pair_kernelPiS_ii_param_2];
	ld.param.u32 	%r51, [_Z17merge_pair_kernelPiS_ii_param_3];
	cvta.to.global.u64 	%rd1, %rd8;
	cvta.to.global.u64 	%rd2, %rd7;
	mov.u32 	%r52, %ctaid.x;
	mul.lo.s32 	%r53, %r51, %r52;
	shl.b32 	%r87, %r53, 1;
	add.s32 	%r80, %r87, %r51;
	min.s32 	%r3, %r80, %r50;
	add.s32 	%r54, %r80, %r51;
	min.s32 	%r4, %r54, %r50;
	mov.u32 	%r55, %tid.x;
	setp.ne.s32 	%p1, %r55, 0;
	@%p1 bra 	$L__BB1_16;
	setp.ge.s32 	%p2, %r87, %r3;
	setp.ge.s32 	%p3, %r80, %r4;
	or.pred  	%p4, %p2, %p3;
	mov.u32 	%r79, %r87;
	@%p4 bra 	$L__BB1_2;
	bra.uni 	$L__BB1_17;
$L__BB1_2:
	setp.ge.s32 	%p10, %r79, %r3;
	@%p10 bra 	$L__BB1_9;
	sub.s32 	%r64, %r3, %r79;
	and.b32  	%r8, %r64, 3;
	setp.eq.s32 	%p11, %r8, 0;
	mov.u32 	%r84, %r79;
	@%p11 bra 	$L__BB1_6;
	neg.s32 	%r81, %r8;
	mov.u32 	%r84, %r79;
$L__BB1_5:
	.pragma "nounroll";
	mul.wide.s32 	%rd15, %r84, 4;
	add.s64 	%rd16, %rd2, %rd15;
	add.s32 	%r84, %r84, 1;
	mul.wide.s32 	%rd17, %r87, 4;
	add.s64 	%rd18, %rd1, %rd17;
	ld.global.u32 	%r65, [%rd16];
	add.s32 	%r87, %r87, 1;
	st.global.u32 	[%rd18], %r65;
	add.s32 	%r81, %r81, 1;
	setp.ne.s32 	%p12, %r81, 0;
	@%p12 bra 	$L__BB1_5;
$L__BB1_6:
	sub.s32 	%r66, %r79, %r3;
	setp.gt.u32 	%p13, %r66, -4;
	@%p13 bra 	$L__BB1_9;
	sub.s32 	%r93, %r84, %r3;
	add.s64 	%rd3, %rd1, 8;
	add.s64 	%rd4, %rd2, 8;
$L__BB1_8:
	mul.wide.s32 	%rd19, %r87, 4;
	add.s64 	%rd20, %rd3, %rd19;
	mul.wide.s32 	%rd21, %r84, 4;
	add.s64 	%rd22, %rd4, %rd21;
	ld.global.u32 	%r67, [%rd22+-8];
	st.global.u32 	[%rd20+-8], %r67;
	ld.global.u32 	%r68, [%rd22+-4];
	st.global.u32 	[%rd20+-4], %r68;
	ld.global.u32 	%r69, [%rd22];
	st.global.u32 	[%rd20], %r69;
	add.s32 	%r84, %r84, 4;
	ld.global.u32 	%r70, [%rd22+4];
	add.s32 	%r87, %r87, 4;
	st.global.u32 	[%rd20+4], %r70;
	add.s32 	%r93, %r93, 4;
	setp.eq.s32 	%p14, %r93, 0;
	@%p14 bra 	$L__BB1_9;
	bra.uni 	$L__BB1_8;
$L__BB1_9:
	setp.ge.s32 	%p15, %r80, %r4;
	@%p15 bra 	$L__BB1_16;
	sub.s32 	%r71, %r4, %r80;
	and.b32  	%r27, %r71, 3;
	setp.eq.s32 	%p16, %r27, 0;
	mov.u32 	%r91, %r80;
	@%p16 bra 	$L__BB1_13;
	neg.s32 	%r88, %r27;
	mov.u32 	%r91, %r80;
$L__BB1_12:
	.pragma "nounroll";
	mul.wide.s32 	%rd23, %r91, 4;
	add.s64 	%rd24, %rd2, %rd23;
	add.s32 	%r91, %r91, 1;
	mul.wide.s32 	%rd25, %r87, 4;
	add.s64 	%rd26, %rd1, %rd25;
	ld.global.u32 	%r72, [%rd24];
	add.s32 	%r87, %r87, 1;
	st.global.u32 	[%rd26], %r72;
	add.s32 	%r88, %r88, 1;
	setp.ne.s32 	%p17, %r88, 0;
	@%p17 bra 	$L__BB1_12;
$L__BB1_13:
	sub.s32 	%r73, %r80, %r4;
	setp.gt.u32 	%p18, %r73, -4;
	@%p18 bra 	$L__BB1_16;
	sub.s32 	%r96, %r91, %r4;
	add.s64 	%rd5, %rd1, 8;
	add.s64 	%rd6, %rd2, 8;
$L__BB1_15:
	mul.wide.s32 	%rd27, %r87, 4;
	add.s64 	%rd28, %rd5, %rd27;
	mul.wide.s32 	%rd29, %r91, 4;
	add.s64 	%rd30, %rd6, %rd29;
	ld.global.u32 	%r74, [%rd30+-8];
	st.global.u32 	[%rd28+-8], %r74;
	ld.global.u32 	%r75, [%rd30+-4];
	st.global.u32 	[%rd28+-4], %r75;
	ld.global.u32 	%r76, [%rd30];
	st.global.u32 	[%rd28], %r76;
	add.s32 	%r91, %r91, 4;
	ld.global.u32 	%r77, [%rd30+4];
	add.s32 	%r87, %r87, 4;
	st.global.u32 	[%rd28+4], %r77;
	add.s32 	%r96, %r96, 4;
	setp.ne.s32 	%p19, %r96, 0;
	@%p19 bra 	$L__BB1_15;
$L__BB1_16:
	ret;
$L__BB1_17:
	mul.wide.s32 	%rd9, %r79, 4;
	add.s64 	%rd10, %rd2, %rd9;
	ld.global.u32 	%r56, [%rd10];
	mul.wide.s32 	%rd11, %r80, 4;
	add.s64 	%rd12, %rd2, %rd11;
	ld.global.u32 	%r58, [%rd12];
	setp.gt.s32 	%p5, %r56, %r58;
	setp.le.s32 	%p6, %r56, %r58;
	selp.u32 	%r60, 1, 0, %p6;
	add.s32 	%r79, %r79, %r60;
	selp.u32 	%r61, 1, 0, %p5;
	add.s32 	%r80, %r80, %r61;
	min.s32 	%r62, %r56, %r58;
	mul.wide.s32 	%rd13, %r87, 4;
	add.s64 	%rd14, %rd1, %rd13;
	st.global.u32 	[%rd14], %r62;
	add.s32 	%r87, %r87, 1;
	setp.lt.s32 	%p7, %r79, %r3;
	setp.lt.s32 	%p8, %r80, %r4;
	and.pred  	%p9, %p7, %p8;
	@%p9 bra 	$L__BB1_17;
	bra.uni 	$L__BB1_2;

}


// ===== COMPILED SASS (sm_100) =====

	.target	sm_100

	.elftype	@"ET_EXEC"


//--------------------- .note.nv.tkinfo           --------------------------
	.section	.note.nv.tkinfo,"",@"SHT_NOTE"
	.sectionflags	@"SHF_NOTE_NV_TKINFO"
	.tkinfo
        /*0018*/ 	.word	0x00000002
        /*0030*/ 	.string	""
        /*0030*/ 	.string	"ptxas"
        /*0030*/ 	.string	"Cuda compilation tools, release 13.0, V13.0.88"
        /*0030*/ 	.string	"Build cuda_13.0.r13.0/compiler.36424714_0"
        /*0030*/ 	.string	"-arch sm_100 -m 64 "



//--------------------- .note.nv.cuinfo           --------------------------
	.section	.note.nv.cuinfo,"",@"SHT_NOTE"
	.sectionflags	@"SHF_NOTE_NV_CUINFO"
        /*0018*/ 	.short	0x0002
        /*001a*/ 	.short	0x0064
        /*001c*/ 	.short	0x0082
	.zero		2


//--------------------- .nv.info                  --------------------------
	.section	.nv.info,"",@"SHT_CUDA_INFO"
	.align	4


	//----- nvinfo : EIATTR_REGCOUNT
	.align		4
        /*0000*/ 	.byte	0x04, 0x2f
        /*0002*/ 	.short	(.L_1 - .L_0)
	.align		4
.L_0:
        /*0004*/ 	.word	index@(_Z18bitonic_block_sortPii)
        /*0008*/ 	.word	0x0000000e


	//----- nvinfo : EIATTR_FRAME_SIZE
	.align		4
.L_1:
        /*000c*/ 	.byte	0x04, 0x11
        /*000e*/ 	.short	(.L_3 - .L_2)
	.align		4
.L_2:
        /*0010*/ 	.word	index@(_Z18bitonic_block_sortPii)
        /*0014*/ 	.word	0x00000000


	//----- nvinfo : EIATTR_REGCOUNT
	.align		4
.L_3:
        /*0018*/ 	.byte	0x04, 0x2f
        /*001a*/ 	.short	(.L_5 - .L_4)
	.align		4
.L_4:
        /*001c*/ 	.word	index@(_Z17merge_pair_kernelPiS_ii)
        /*0020*/ 	.word	0x0000001e


	//----- nvinfo : EIATTR_FRAME_SIZE
	.align		4
.L_5:
        /*0024*/ 	.byte	0x04, 0x11
        /*0026*/ 	.short	(.L_7 - .L_6)
	.align		4
.L_6:
        /*0028*/ 	.word	index@(_Z17merge_pair_kernelPiS_ii)
        /*002c*/ 	.word	0x00000000


	//----- nvinfo : EIATTR_MIN_STACK_SIZE
	.align		4
.L_7:
        /*0030*/ 	.byte	0x04, 0x12
        /*0032*/ 	.short	(.L_9 - .L_8)
	.align		4
.L_8:
        /*0034*/ 	.word	index@(_Z17merge_pair_kernelPiS_ii)
        /*0038*/ 	.word	0x00000000


	//----- nvinfo : EIATTR_MIN_STACK_SIZE
	.align		4
.L_9:
        /*003c*/ 	.byte	0x04, 0x12
        /*003e*/ 	.short	(.L_11 - .L_10)
	.align		4
.L_10:
        /*0040*/ 	.word	index@(_Z18bitonic_block_sortPii)
        /*0044*/ 	.word	0x00000000
.L_11:


//--------------------- .nv.compat                --------------------------
	.section	.nv.compat,"",@"SHT_CUDA_COMPAT_INFO"
	.align	4
        /*0000*/ 	.byte	0x02, 0x09, 0x00, 0x00, 0x02, 0x02, 0x01, 0x00, 0x02, 0x05, 0x05, 0x00, 0x03, 0x07, 0x01, 0x01
        /*0010*/ 	.byte	0x02, 0x03, 0x00, 0x00, 0x02, 0x06, 0x01, 0x00, 0x04, 0x0b, 0x08, 0x00, 0x09, 0x00, 0x00, 0x00
        /*0020*/ 	.byte	0x00, 0x00, 0x00, 0x00


//--------------------- .nv.info._Z17merge_pair_kernelPiS_ii --------------------------
	.section	.nv.info._Z17merge_pair_kernelPiS_ii,"",@"SHT_CUDA_INFO"
	.sectionflags	@""
	.align	4


	//----- nvinfo : EIATTR_CUDA_API_VERSION
	.align		4
        /*0000*/ 	.byte	0x04, 0x37
        /*0002*/ 	.short	(.L_13 - .L_12)
.L_12:
        /*0004*/ 	.word	0x00000082


	//----- nvinfo : EIATTR_KPARAM_INFO
	.align		4
.L_13:
        /*0008*/ 	.byte	0x04, 0x17
        /*000a*/ 	.short	(.L_15 - .L_14)
.L_14:
        /*000c*/ 	.word	0x00000000
        /*0010*/ 	.short	0x0003
        /*0012*/ 	.short	0x0014
        /*0014*/ 	.byte	0x00, 0xf0, 0x11, 0x00


	//----- nvinfo : EIATTR_KPARAM_INFO
	.align		4
.L_15:
        /*0018*/ 	.byte	0x04, 0x17
        /*001a*/ 	.short	(.L_17 - .L_16)
.L_16:
        /*001c*/ 	.word	0x00000000
        /*0020*/ 	.short	0x0002
        /*0022*/ 	.short	0x0010
        /*0024*/ 	.byte	0x00, 0xf0, 0x11, 0x00


	//----- nvinfo : EIATTR_KPARAM_INFO
	.align		4
.L_17:
        /*0028*/ 	.byte	0x04, 0x17
        /*002a*/ 	.short	(.L_19 - .L_18)
.L_18:
        /*002c*/ 	.word	0x00000000
        /*0030*/ 	.short	0x0001
        /*0032*/ 	.short	0x0008
        /*0034*/ 	.byte	0x00, 0xf5, 0x21, 0x00


	//----- nvinfo : EIATTR_KPARAM_INFO
	.align		4
.L_19:
        /*0038*/ 	.byte	0x04, 0x17
        /*003a*/ 	.short	(.L_21 - .L_20)
.L_20:
        /*003c*/ 	.word	0x00000000
        /*0040*/ 	.short	0x0000
        /*0042*/ 	.short	0x0000
        /*0044*/ 	.byte	0x00, 0xf5, 0x21, 0x00


	//----- nvinfo : EIATTR_SPARSE_MMA_MASK
	.align		4
.L_21:
        /*0048*/ 	.byte	0x03, 0x50
        /*004a*/ 	.short	0x0000


	//----- nvinfo : EIATTR_MAXREG_COUNT
	.align		4
        /*004c*/ 	.byte	0x03, 0x1b
        /*004e*/ 	.short	0x00ff


	//----- nvinfo : EIATTR_MERCURY_ISA_VERSION
	.align		4
        /*0050*/ 	.byte	0x03, 0x5f
        /*0052*/ 	.short	0x0101


	//----- nvinfo : EIATTR_VRC_CTA_INIT_COUNT
	.align		4
        /*0054*/ 	.byte	0x02, 0x4a
	.zero		1
	.zero		1


	//----- nvinfo : EIATTR_EXIT_INSTR_OFFSETS
	.align		4
        /*0058*/ 	.byte	0x04, 0x1c
        /*005a*/ 	.short	(.L_23 - .L_22)


	//   ....[0]....
.L_22:
        /*005c*/ 	.word	0x000000a0


	//   ....[1]....
        /*0060*/ 	.word	0x00000a90


	//   ....[2]....
        /*0064*/ 	.word	0x00000bb0


	//   ....[3]....
        /*0068*/ 	.word	0x000011b0


	//   ....[4]....
        /*006c*/ 	.word	0x000012b0


	//----- nvinfo : EIATTR_CBANK_PARAM_SIZE
	.align		4
.L_23:
        /*0070*/ 	.byte	0x03, 0x19
        /*0072*/ 	.short	0x0018


	//----- nvinfo : EIATTR_PARAM_CBANK
	.align		4
        /*0074*/ 	.byte	0x04, 0x0a
        /*0076*/ 	.short	(.L_25 - .L_24)
	.align		4
.L_24:
        /*0078*/ 	.word	index@(.nv.constant0._Z17merge_pair_kernelPiS_ii)
        /*007c*/ 	.short	0x0380
        /*007e*/ 	.short	0x0018


	//----- nvinfo : EIATTR_SW_WAR
	.align		4
.L_25:
        /*0080*/ 	.byte	0x04, 0x36
        /*0082*/ 	.short	(.L_27 - .L_26)
.L_26:
        /*0084*/ 	.word	0x00000008
.L_27:


//--------------------- .nv.info._Z18bitonic_block_sortPii --------------------------
	.section	.nv.info._Z18bitonic_block_sortPii,"",@"SHT_CUDA_INFO"
	.sectionflags	@""
	.align	4


	//----- nvinfo : EIATTR_CUDA_API_VERSION
	.align		4
        /*0000*/ 	.byte	0x04, 0x37
        /*0002*/ 	.short	(.L_29 - .L_28)
.L_28:
        /*0004*/ 	.word	0x00000082


	//----- nvinfo : EIATTR_KPARAM_INFO
	.align		4
.L_29:
        /*0008*/ 	.byte	0x04, 0x17
        /*000a*/ 	.short	(.L_31 - .L_30)
.L_30:
        /*000c*/ 	.word	0x00000000
        /*0010*/ 	.short	0x0001
        /*0012*/ 	.short	0x0008
        /*0014*/ 	.byte	0x00, 0xf0, 0x11, 0x00


	//----- nvinfo : EIATTR_KPARAM_INFO
	.align		4
.L_31:
        /*0018*/ 	.byte	0x04, 0x17
        /*001a*/ 	.short	(.L_33 - .L_32)
.L_32:
        /*001c*/ 	.word	0x00000000
        /*0020*/ 	.short	0x0000
        /*0022*/ 	.short	0x0000
        /*0024*/ 	.byte	0x00, 0xf5, 0x21, 0x00


	//----- nvinfo : EIATTR_SPARSE_MMA_MASK
	.align		4
.L_33:
        /*0028*/ 	.byte	0x03, 0x50
        /*002a*/ 	.short	0x0000


	//----- nvinfo : EIATTR_MAXREG_COUNT
	.align		4
        /*002c*/ 	.byte	0x03, 0x1b
        /*002e*/ 	.short	0x00ff


	//----- nvinfo : EIATTR_NUM_BARRIERS
	.align		4
        /*0030*/ 	.byte	0x02, 0x4c
        /*0032*/ 	.byte	0x01
	.zero		1


	//----- nvinfo : EIATTR_MERCURY_ISA_VERSION
	.align		4
        /*0034*/ 	.byte	0x03, 0x5f
        /*0036*/ 	.short	0x0101


	//----- nvinfo : EIATTR_VRC_CTA_INIT_COUNT
	.align		4
        /*0038*/ 	.byte	0x02, 0x4a
	.zero		1
	.zero		1


	//----- nvinfo : EIATTR_EXIT_INSTR_OFFSETS
	.align		4
        /*003c*/ 	.byte	0x04, 0x1c
        /*003e*/ 	.short	(.L_35 - .L_34)


	//   ....[0]....
.L_34:
        /*0040*/ 	.word	0x00000370


	//   ....[1]....
        /*0044*/ 	.word	0x000003a0


	//----- nvinfo : EIATTR_CRS_STACK_SIZE
	.align		4
.L_35:
        /*0048*/ 	.byte	0x04, 0x1e
        /*004a*/ 	.short	(.L_37 - .L_36)
.L_36:
        /*004c*/ 	.word	0x00000000


	//----- nvinfo : EIATTR_CBANK_PARAM_SIZE
	.align		4
.L_37:
        /*0050*/ 	.byte	0x03, 0x19
        /*0052*/ 	.short	0x000c


	//----- nvinfo : EIATTR_PARAM_CBANK
	.align		4
        /*0054*/ 	.byte	0x04, 0x0a
        /*0056*/ 	.short	(.L_39 - .L_38)
	.align		4
.L_38:
        /*0058*/ 	.word	index@(.nv.constant0._Z18bitonic_block_sortPii)
        /*005c*/ 	.short	0x0380
        /*005e*/ 	.short	0x000c


	//----- nvinfo : EIATTR_SW_WAR
	.align		4
.L_39:
        /*0060*/ 	.byte	0x04, 0x36
        /*0062*/ 	.short	(.L_41 - .L_40)
.L_40:
        /*0064*/ 	.word	0x00000008
.L_41:


//--------------------- .nv.callgraph             --------------------------
	.section	.nv.callgraph,"",@"SHT_CUDA_CALLGRAPH"
	.align	4
	.sectionentsize	8
	.align		4
        /*0000*/ 	.word	0x00000000
	.align		4
        /*0004*/ 	.word	0xffffffff
	.align		4
        /*0008*/ 	.word	0x00000000
	.align		4
        /*000c*/ 	.word	0xfffffffe
	.align		4
        /*0010*/ 	.word	0x00000000
	.align		4
        /*0014*/ 	.word	0xfffffffd
	.align		4
        /*0018*/ 	.word	0x00000000
	.align		4
        /*001c*/ 	.word	0xfffffffc


//--------------------- .text._Z17merge_pair_kernelPiS_ii --------------------------
	.section	.text._Z17merge_pair_kernelPiS_ii,"ax",@progbits
	.align	128
        .global         _Z17merge_pair_kernelPiS_ii
        .type           _Z17merge_pair_kernelPiS_ii,@function
        .size           _Z17merge_pair_kernelPiS_ii,(.L_x_24 - _Z17merge_pair_kernelPiS_ii)
        .other          _Z17merge_pair_kernelPiS_ii,@"STO_CUDA_ENTRY STV_DEFAULT"
_Z17merge_pair_kernelPiS_ii:
.text._Z17merge_pair_kernelPiS_ii:
[----:B------:R-:W-:Y:S01]  /*0000*/  LDC R1, c[0x0][0x37c] ;  /* 0x0000df00ff017b82 */ /* 0x000fe20000000800 */
[----:B------:R-:W0:Y:S07]  /*0010*/  S2R R2, SR_TID.X ;  /* 0x0000000000027919 */ /* 0x000e2e0000002100 */
[----:B------:R-:W1:Y:S08]  /*0020*/  S2UR UR4, SR_CTAID.X ;  /* 0x00000000000479c3 */ /* 0x000e700000002500 */
[----:B------:R-:W1:Y:S01]  /*0030*/  LDC.64 R8, c[0x0][0x390] ;  /* 0x0000e400ff087b82 */ /* 0x000e620000000a00 */
[----:B0-----:R-:W-:Y:S01]  /*0040*/  ISETP.NE.AND P0, PT, R2, RZ, PT ;  /* 0x000000ff0200720c */ /* 0x001fe20003f05270 */
[----:B-1----:R-:W-:-:S04]  /*0050*/  IMAD R0, R9, UR4, RZ ;  /* 0x0000000409007c24 */ /* 0x002fc8000f8e02ff */
[----:B------:R-:W-:-:S04]  /*0060*/  IMAD.SHL.U32 R0, R0, 0x2, RZ ;  /* 0x0000000200007824 */ /* 0x000fc800078e00ff */
[----:B------:R-:W-:-:S05]  /*0070*/  IMAD.IADD R5, R0, 0x1, R9 ;  /* 0x0000000100057824 */ /* 0x000fca00078e0209 */
[C---:B------:R-:W-:Y:S02]  /*0080*/  VIADDMNMX R4, R5.reuse, R9, R8, PT ;  /* 0x0000000905047246 */ /* 0x040fe40003800108 */
[----:B------:R-:W-:Y:S01]  /*0090*/  VIMNMX R8, PT, PT, R5, R8, PT ;  /* 0x0000000805087248 */ /* 0x000fe20003fe0100 */
[----:B------:R-:W-:Y:S06]  /*00a0*/  @P0 EXIT ;  /* 0x000000000000094d */ /* 0x000fec0003800000 */
[----:B------:R-:W0:Y:S01]  /*00b0*/  LDC.64 R2, c[0x0][0x380] ;  /* 0x0000e000ff027b82 */ /* 0x000e220000000a00 */
[----:B------:R-:W-:Y:S01]  /*00c0*/  ISETP.GE.AND P0, PT, R5, R4, PT ;  /* 0x000000040500720c */ /* 0x000fe20003f06270 */
[----:B------:R-:W1:Y:S01]  /*00d0*/  LDCU.64 UR4, c[0x0][0x358] ;  /* 0x00006b00ff0477ac */ /* 0x000e620008000a00 */
[----:B------:R-:W-:Y:S02]  /*00e0*/  MOV R9, R0 ;  /* 0x0000000000097202 */ /* 0x000fe40000000f00 */
[----:B------:R-:W-:-:S03]  /*00f0*/  ISETP.GE.OR P0, PT, R0, R8, P0 ;  /* 0x000000080000720c */ /* 0x000fc60000706670 */
[----:B------:R-:W2:Y:S10]  /*0100*/  LDC.64 R6, c[0x0][0x388] ;  /* 0x0000e200ff067b82 */ /* 0x000eb40000000a00 */
[----:B------:R-:W-:Y:S05]  /*0110*/  @P0 BRA `(.L_x_0) ;  /* 0x00000000004c0947 */ /* 0x000fea0003800000 */
.L_x_1:
[----:B0-----:R-:W-:-:S04]  /*0120*/  IMAD.WIDE R10, R9, 0x4, R2 ;  /* 0x00000004090a7825 */ /* 0x001fc800078e0202 */
[C---:B------:R-:W-:Y:S02]  /*0130*/  IMAD.WIDE R12, R5.reuse, 0x4, R2 ;  /* 0x00000004050c7825 */ /* 0x040fe400078e0202 */
[----:B-1----:R-:W3:Y:S04]  /*0140*/  LDG.E R10, desc[UR4][R10.64] ;  /* 0x000000040a0a7981 */ /* 0x002ee8000c1e1900 */
[----:B------:R-:W3:Y:S01]  /*0150*/  LDG.E R13, desc[UR4][R12.64] ;  /* 0x000000040c0d7981 */ /* 0x000ee2000c1e1900 */
[----:B------:R-:W-:Y:S02]  /*0160*/  VIADD R19, R5, 0x1 ;  /* 0x0000000105137836 */ /* 0x000fe40000000000 */
[----:B------:R-:W-:Y:S02]  /*0170*/  VIADD R17, R9, 0x1 ;  /* 0x0000000109117836 */ /* 0x000fe40000000000 */
[C---:B--2---:R-:W-:Y:S01]  /*0180*/  IMAD.WIDE R14, R0.reuse, 0x4, R6 ;  /* 0x00000004000e7825 */ /* 0x044fe200078e0206 */
[----:B------:R-:W-:-:S02]  /*0190*/  IADD3 R0, PT, PT, R0, 0x1, RZ ;  /* 0x0000000100007810 */ /* 0x000fc40007ffe0ff */
[CC--:B---3--:R-:W-:Y:S02]  /*01a0*/  ISETP.GT.AND P0, PT, R10.reuse, R13.reuse, PT ;  /* 0x0000000d0a00720c */ /* 0x0c8fe40003f04270 */
[CC--:B------:R-:W-:Y:S02]  /*01b0*/  ISETP.GT.AND P1, PT, R10.reuse, R13.reuse, PT ;  /* 0x0000000d0a00720c */ /* 0x0c0fe40003f24270 */
[----:B------:R-:W-:-:S05]  /*01c0*/  VIMNMX R21, PT, PT, R10, R13, PT ;  /* 0x0000000d0a157248 */ /* 0x000fca0003fe0100 */
[----:B------:R3:W-:Y:S04]  /*01d0*/  STG.E desc[UR4][R14.64], R21 ;  /* 0x000000150e007986 */ /* 0x0007e8000c101904 */
[----:B------:R-:W-:Y:S02]  /*01e0*/  @!P0 IMAD.MOV R19, RZ, RZ, R5 ;  /* 0x000000ffff138224 */ /* 0x000fe400078e0205 */
[----:B------:R-:W-:-:S03]  /*01f0*/  @P1 IADD3 R17, PT, PT, R9, RZ, RZ ;  /* 0x000000ff09111210 */ /* 0x000fc60007ffe0ff */
[----:B------:R-:W-:Y:S02]  /*0200*/  ISETP.GE.AND P0, PT, R19, R4, PT ;  /* 0x000000041300720c */ /* 0x000fe40003f06270 */
[----:B------:R-:W-:Y:S01]  /*0210*/  ISETP.LT.AND P1, PT, R17, R8, PT ;  /* 0x000000081100720c */ /* 0x000fe20003f21270 */
[----:B------:R-:W-:Y:S01]  /*0220*/  IMAD.MOV.U32 R9, RZ, RZ, R17 ;  /* 0x000000ffff097224 */ /* 0x000fe200078e0011 */
[----:B------:R-:W-:-:S11]  /*0230*/  MOV R5, R19 ;  /* 0x0000001300057202 */ /* 0x000fd60000000f00 */
[----:B---3--:R-:W-:Y:S05]  /*0240*/  @!P0 BRA P1, `(.L_x_1) ;  /* 0xfffffffc00b48947 */ /* 0x008fea000083ffff */
.L_x_0:
[----:B------:R-:W-:-:S13]  /*0250*/  ISETP.GE.AND P0, PT, R9, R8, PT ;  /* 0x000000080900720c */ /* 0x000fda0003f06270 */
[----:B------:R-:W-:Y:S05]  /*0260*/  @P0 BRA `(.L_x_2) ;  /* 0x0000000800040947 */ /* 0x000fea0003800000 */
[C---:B0-----:R-:W-:Y:S01]  /*0270*/  IMAD.IADD R2, R8.reuse, 0x1, -R9 ;  /* 0x0000000108027824 */ /* 0x041fe200078e0a09 */
[----:B------:R-:W-:-:S04]  /*0280*/  IADD3 R3, PT, PT, -R8, R9, RZ ;  /* 0x0000000908037210 */ /* 0x000fc80007ffe1ff */
[----:B------:R-:W-:Y:S02]  /*0290*/  LOP3.LUT P0, R2, R2, 0x3, RZ, 0xc0, !PT ;  /* 0x0000000302027812 */ /* 0x000fe4000780c0ff */
[----:B------:R-:W-:-:S11]  /*02a0*/  ISETP.GT.U32.AND P1, PT, R3, -0x4, PT ;  /* 0xfffffffc0300780c */ /* 0x000fd60003f24070 */
[----:B------:R-:W-:Y:S05]  /*02b0*/  @!P0 BRA `(.L_x_3) ;  /* 0x0000000000308947 */ /* 0x000fea0003800000 */
[----:B--2---:R-:W0:Y:S01]  /*02c0*/  LDC.64 R6, c[0x0][0x380] ;  /* 0x0000e000ff067b82 */ /* 0x004e220000000a00 */
[----:B------:R-:W-:-:S07]  /*02d0*/  IMAD.MOV R14, RZ, RZ, -R2 ;  /* 0x000000ffff0e7224 */ /* 0x000fce00078e0a02 */
[----:B------:R-:W2:Y:S02]  /*02e0*/  LDC.64 R10, c[0x0][0x388] ;  /* 0x0000e200ff0a7b82 */ /* 0x000ea40000000a00 */
.L_x_4:
[----:B0--3--:R-:W-:-:S06]  /*02f0*/  IMAD.WIDE R2, R9, 0x4, R6 ;  /* 0x0000000409027825 */ /* 0x009fcc00078e0206 */
[----:B-1----:R-:W3:Y:S01]  /*0300*/  LDG.E R3, desc[UR4][R2.64] ;  /* 0x0000000402037981 */ /* 0x002ee2000c1e1900 */
[----:B------:R-:W-:Y:S01]  /*0310*/  IADD3 R14, PT, PT, R14, 0x1, RZ ;  /* 0x000000010e0e7810 */ /* 0x000fe20007ffe0ff */
[C---:B--2---:R-:W-:Y:S01]  /*0320*/  IMAD.WIDE R12, R0.reuse, 0x4, R10 ;  /* 0x00000004000c7825 */ /* 0x044fe200078e020a */
[----:B------:R-:W-:Y:S02]  /*0330*/  IADD3 R0, PT, PT, R0, 0x1, RZ ;  /* 0x0000000100007810 */ /* 0x000fe40007ffe0ff */
[----:B------:R-:W-:Y:S01]  /*0340*/  ISETP.NE.AND P0, PT, R14, RZ, PT ;  /* 0x000000ff0e00720c */ /* 0x000fe20003f05270 */
[----:B------:R-:W-:Y:S01]  /*0350*/  VIADD R9, R9, 0x1 ;  /* 0x0000000109097836 */ /* 0x000fe20000000000 */
[----:B---3--:R3:W-:Y:S11]  /*0360*/  STG.E desc[UR4][R12.64], R3 ;  /* 0x000000030c007986 */ /* 0x0087f6000c101904 */
[----:B------:R-:W-:Y:S05]  /*0370*/  @P0 BRA `(.L_x_4) ;  /* 0xfffffffc00dc0947 */ /* 0x000fea000383ffff */
.L_x_3:
[----:B------:R-:W-:Y:S05]  /*0380*/  @P1 BRA `(.L_x_2) ;  /* 0x0000000400bc1947 */ /* 0x000fea0003800000 */
[----:B---3--:R-:W0:Y:S01]  /*0390*/  LDC.64 R2, c[0x0][0x388] ;  /* 0x0000e200ff027b82 */ /* 0x008e220000000a00 */
[----:B------:R-:W-:-:S05]  /*03a0*/  IMAD.IADD R8, R9, 0x1, -R8 ;  /* 0x0000000109087824 */ /* 0x000fca00078e0a08 */
[----:B------:R-:W-:Y:S02]  /*03b0*/  ISETP.GE.AND P0, PT, R8, RZ, PT ;  /* 0x000000ff0800720c */ /* 0x000fe40003f06270 */
[----:B--2---:R-:W2:Y:S01]  /*03c0*/  LDC.64 R6, c[0x0][0x380] ;  /* 0x0000e000ff067b82 */ /* 0x004ea20000000a00 */
[----:B0-----:R-:W-:-:S05]  /*03d0*/  IADD3 R2, P1, PT, R2, 0x8, RZ ;  /* 0x0000000802027810 */ /* 0x001fca0007f3e0ff */
[----:B------:R-:W-:Y:S01]  /*03e0*/  IMAD.X R3, RZ, RZ, R3, P1 ;  /* 0x000000ffff037224 */ /* 0x000fe200008e0603 */
[----:B--2---:R-:W-:-:S04]  /*03f0*/  IADD3 R6, P2, PT, R6, 0x8, RZ ;  /* 0x0000000806067810 */ /* 0x004fc80007f5e0ff */
[----:B------:R-:W-:Y:S01]  /*0400*/  IADD3.X R7, PT, PT, RZ, R7, RZ, P2, !PT ;  /* 0x00000007ff077210 */ /* 0x000fe200017fe4ff */
[----:B------:R-:W-:Y:S08]  /*0410*/  @P0 BRA `(.L_x_5) ;  /* 0x00000004005c0947 */ /* 0x000ff00003800000 */
[----:B------:R-:W-:Y:S02]  /*0420*/  IADD3 R10, PT, PT, -R8, RZ, RZ ;  /* 0x000000ff080a7210 */ /* 0x000fe40007ffe1ff */
[----:B------:R-:W-:Y:S02]  /*0430*/  PLOP3.LUT P0, PT, PT, PT, PT, 0x80, 0x8 ;  /* 0x000000000008781c */ /* 0x000fe40003f0f070 */
[----:B------:R-:W-:-:S13]  /*0440*/  ISETP.GT.AND P1, PT, R10, 0xc, PT ;  /* 0x0000000c0a00780c */ /* 0x000fda0003f24270 */
[----:B------:R-:W-:Y:S05]  /*0450*/  @!P1 BRA `(.L_x_6) ;  /* 0x0000000000d09947 */ /* 0x000fea0003800000 */
[----:B------:R-:W-:-:S13]  /*0460*/  PLOP3.LUT P0, PT, PT, PT, PT, 0x8, 0x80 ;  /* 0x000000000080781c */ /* 0x000fda0003f0e170 */
.L_x_7:
[----:B--2---:R-:W-:-:S05]  /*0470*/  IMAD.WIDE R16, R9, 0x4, R6 ;  /* 0x0000000409107825 */ /* 0x004fca00078e0206 */
[----:B-1----:R-:W2:Y:S01]  /*0480*/  LDG.E R15, desc[UR4][R16.64+-0x8] ;  /* 0xfffff804100f7981 */ /* 0x002ea2000c1e1900 */
[----:B------:R-:W-:-:S05]  /*0490*/  IMAD.WIDE R10, R0, 0x4, R2 ;  /* 0x00000004000a7825 */ /* 0x000fca00078e0202 */
[----:B--2---:R0:W-:Y:S04]  /*04a0*/  STG.E desc[UR4][R10.64+-0x8], R15 ;  /* 0xfffff80f0a007986 */ /* 0x0041e8000c101904 */
[----:B------:R-:W2:Y:S04]  /*04b0*/  LDG.E R19, desc[UR4][R16.64+-0x4] ;  /* 0xfffffc0410137981 */ /* 0x000ea8000c1e1900 */
[----:B--2---:R1:W-:Y:S04]  /*04c0*/  STG.E desc[UR4][R10.64+-0x4], R19 ;  /* 0xfffffc130a007986 */ /* 0x0043e8000c101904 */
[----:B------:R-:W2:Y:S01]  /*04d0*/  LDG.E R21, desc[UR4][R16.64] ;  /* 0x0000000410157981 */ /* 0x000ea2000c1e1900 */
[----:B------:R-:W-:-:S03]  /*04e0*/  VIADD R13, R9, 0x4 ;  /* 0x00000004090d7836 */ /* 0x000fc60000000000 */
[----:B--2---:R2:W-:Y:S04]  /*04f0*/  STG.E desc[UR4][R10.64], R21 ;  /* 0x000000150a007986 */ /* 0x0045e8000c101904 */
[----:B------:R-:W3:Y:S01]  /*0500*/  LDG.E R23, desc[UR4][R16.64+0x4] ;  /* 0x0000040410177981 */ /* 0x000ee2000c1e1900 */
[----:B------:R-:W-:Y:S01]  /*0510*/  IMAD.WIDE R12, R13, 0x4, R6 ;  /* 0x000000040d0c7825 */ /* 0x000fe200078e0206 */
[----:B------:R-:W-:Y:S02]  /*0520*/  IADD3 R25, PT, PT, R0, 0x4, RZ ;  /* 0x0000000400197810 */ /* 0x000fe40007ffe0ff */
[----:B---3--:R3:W-:Y:S04]  /*0530*/  STG.E desc[UR4][R10.64+0x4], R23 ;  /* 0x000004170a007986 */ /* 0x0087e8000c101904 */
[----:B------:R-:W4:Y:S01]  /*0540*/  LDG.E R27, desc[UR4][R12.64+-0x8] ;  /* 0xfffff8040c1b7981 */ /* 0x000f22000c1e1900 */
[----:B0-----:R-:W-:-:S05]  /*0550*/  IMAD.WIDE R14, R25, 0x4, R2 ;  /* 0x00000004190e7825 */ /* 0x001fca00078e0202 */
[----:B----4-:R-:W-:Y:S04]  /*0560*/  STG.E desc[UR4][R14.64+-0x8], R27 ;  /* 0xfffff81b0e007986 */ /* 0x010fe8000c101904 */
[----:B-1----:R-:W4:Y:S04]  /*0570*/  LDG.E R19, desc[UR4][R12.64+-0x4] ;  /* 0xfffffc040c137981 */ /* 0x002f28000c1e1900 */
[----:B----4-:R0:W-:Y:S04]  /*0580*/  STG.E desc[UR4][R14.64+-0x4], R19 ;  /* 0xfffffc130e007986 */ /* 0x0101e8000c101904 */
[----:B--2---:R-:W2:Y:S01]  /*0590*/  LDG.E R21, desc[UR4][R12.64] ;  /* 0x000000040c157981 */ /* 0x004ea2000c1e1900 */
[----:B------:R-:W-:-:S03]  /*05a0*/  VIADD R17, R9, 0x8 ;  /* 0x0000000809117836 */ /* 0x000fc60000000000 */
[----:B--2---:R1:W-:Y:S04]  /*05b0*/  STG.E desc[UR4][R14.64], R21 ;  /* 0x000000150e007986 */ /* 0x0043e8000c101904 */
[----:B------:R-:W2:Y:S01]  /*05c0*/  LDG.E R25, desc[UR4][R12.64+0x4] ;  /* 0x000004040c197981 */ /* 0x000ea2000c1e1900 */
[----:B---3--:R-:W-:Y:S01]  /*05d0*/  IMAD.WIDE R10, R17, 0x4, R6 ;  /* 0x00000004110a7825 */ /* 0x008fe200078e0206 */
[----:B------:R-:W-:Y:S02]  /*05e0*/  IADD3 R17, PT, PT, R0, 0x8, RZ ;  /* 0x0000000800117810 */ /* 0x000fe40007ffe0ff */
[----:B--2---:R2:W-:Y:S04]  /*05f0*/  STG.E desc[UR4][R14.64+0x4], R25 ;  /* 0x000004190e007986 */ /* 0x0045e8000c101904 */
[----:B------:R-:W3:Y:S01]  /*0600*/  LDG.E R23, desc[UR4][R10.64+-0x8] ;  /* 0xfffff8040a177981 */ /* 0x000ee2000c1e1900 */
[----:B------:R-:W-:-:S05]  /*0610*/  IMAD.WIDE R16, R17, 0x4, R2 ;  /* 0x0000000411107825 */ /* 0x000fca00078e0202 */
[----:B---3--:R-:W-:Y:S04]  /*0620*/  STG.E desc[UR4][R16.64+-0x8], R23 ;  /* 0xfffff81710007986 */ /* 0x008fe8000c101904 */
[----:B0-----:R-:W3:Y:S04]  /*0630*/  LDG.E R19, desc[UR4][R10.64+-0x4] ;  /* 0xfffffc040a137981 */ /* 0x001ee8000c1e1900 */
[----:B---3--:R0:W-:Y:S04]  /*0640*/  STG.E desc[UR4][R16.64+-0x4], R19 ;  /* 0xfffffc1310007986 */ /* 0x0081e8000c101904 */
[----:B-1----:R-:W3:Y:S01]  /*0650*/  LDG.E R21, desc[UR4][R10.64] ;  /* 0x000000040a157981 */ /* 0x002ee2000c1e1900 */
[----:B------:R-:W-:-:S03]  /*0660*/  VIADD R13, R9, 0xc ;  /* 0x0000000c090d7836 */ /* 0x000fc60000000000 */
[----:B---3--:R1:W-:Y:S04]  /*0670*/  STG.E desc[UR4][R16.64], R21 ;  /* 0x0000001510007986 */ /* 0x0083e8000c101904 */
[----:B------:R-:W3:Y:S01]  /*0680*/  LDG.E R27, desc[UR4][R10.64+0x4] ;  /* 0x000004040a1b7981 */ /* 0x000ee2000c1e1900 */
[----:B------:R-:W-:Y:S01]  /*0690*/  IMAD.WIDE R12, R13, 0x4, R6 ;  /* 0x000000040d0c7825 */ /* 0x000fe200078e0206 */
[----:B--2---:R-:W-:Y:S02]  /*06a0*/  IADD3 R15, PT, PT, R0, 0xc, RZ ;  /* 0x0000000c000f7810 */ /* 0x004fe40007ffe0ff */
[----:B---3--:R2:W-:Y:S04]  /*06b0*/  STG.E desc[UR4][R16.64+0x4], R27 ;  /* 0x0000041b10007986 */ /* 0x0085e8000c101904 */
[----:B------:R-:W3:Y:S01]  /*06c0*/  LDG.E R25, desc[UR4][R12.64+-0x8] ;  /* 0xfffff8040c197981 */ /* 0x000ee2000c1e1900 */
[----:B------:R-:W-:-:S05]  /*06d0*/  IMAD.WIDE R14, R15, 0x4, R2 ;  /* 0x000000040f0e7825 */ /* 0x000fca00078e0202 */
[----:B---3--:R2:W-:Y:S04]  /*06e0*/  STG.E desc[UR4][R14.64+-0x8], R25 ;  /* 0xfffff8190e007986 */ /* 0x0085e8000c101904 */
[----:B0-----:R-:W3:Y:S04]  /*06f0*/  LDG.E R19, desc[UR4][R12.64+-0x4] ;  /* 0xfffffc040c137981 */ /* 0x001ee8000c1e1900 */
[----:B---3--:R2:W-:Y:S04]  /*0700*/  STG.E desc[UR4][R14.64+-0x4], R19 ;  /* 0xfffffc130e007986 */ /* 0x0085e8000c101904 */
[----:B-1----:R-:W3:Y:S01]  /*0710*/  LDG.E R21, desc[UR4][R12.64] ;  /* 0x000000040c157981 */ /* 0x002ee2000c1e1900 */
[----:B------:R-:W-:-:S05]  /*0720*/  VIADD R8, R8, 0x10 ;  /* 0x0000001008087836 */ /* 0x000fca0000000000 */
[----:B------:R-:W-:Y:S01]  /*0730*/  ISETP.GE.AND P1, PT, R8, -0xc, PT ;  /* 0xfffffff40800780c */ /* 0x000fe20003f26270 */
[----:B---3--:R2:W-:Y:S04]  /*0740*/  STG.E desc[UR4][R14.64], R21 ;  /* 0x000000150e007986 */ /* 0x0085e8000c101904 */
[----:B------:R-:W3:Y:S01]  /*0750*/  LDG.E R11, desc[UR4][R12.64+0x4] ;  /* 0x000004040c0b7981 */ /* 0x000ee2000c1e1900 */
[----:B------:R-:W-:Y:S01]  /*0760*/  IADD3 R9, PT, PT, R9, 0x10, RZ ;  /* 0x0000001009097810 */ /* 0x000fe20007ffe0ff */
[----:B------:R-:W-:Y:S02]  /*0770*/  VIADD R0, R0, 0x10 ;  /* 0x0000001000007836 */ /* 0x000fe40000000000 */
[----:B---3--:R2:W-:Y:S04]  /*0780*/  STG.E desc[UR4][R14.64+0x4], R11 ;  /* 0x0000040b0e007986 */ /* 0x0085e8000c101904 */
[----:B------:R-:W-:Y:S05]  /*0790*/  @!P1 BRA `(.L_x_7) ;  /* 0xfffffffc00349947 */ /* 0x000fea000383ffff */
.L_x_6:
[----:B------:R-:W-:-:S04]  /*07a0*/  IADD3 R10, PT, PT, -R8, RZ, RZ ;  /* 0x000000ff080a7210 */ /* 0x000fc80007ffe1ff */
[----:B------:R-:W-:-:S13]  /*07b0*/  ISETP.GT.AND P1, PT, R10, 0x4, PT ;  /* 0x000000040a00780c */ /* 0x000fda0003f24270 */
[----:B------:R-:W-:Y:S05]  /*07c0*/  @!P1 BRA `(.L_x_8) ;  /* 0x0000000000689947 */ /* 0x000fea0003800000 */
        /* <DEDUP_REMOVED lines=15> */
[----:B----4-:R3:W-:Y:S04]  /*08c0*/  STG.E desc[UR4][R16.64+-0x8], R27 ;  /* 0xfffff81b10007986 */ /* 0x0107e8000c101904 */
[----:B-1----:R-:W4:Y:S04]  /*08d0*/  LDG.E R19, desc[UR4][R12.64+-0x4] ;  /* 0xfffffc040c137981 */ /* 0x002f28000c1e1900 */
[----:B----4-:R3:W-:Y:S04]  /*08e0*/  STG.E desc[UR4][R16.64+-0x4], R19 ;  /* 0xfffffc1310007986 */ /* 0x0107e8000c101904 */
[----:B--2---:R-:W2:Y:S04]  /*08f0*/  LDG.E R21, desc[UR4][R12.64] ;  /* 0x000000040c157981 */ /* 0x004ea8000c1e1900 */
[----:B--2---:R3:W-:Y:S04]  /*0900*/  STG.E desc[UR4][R16.64], R21 ;  /* 0x0000001510007986 */ /* 0x0047e8000c101904 */
[----:B------:R-:W2:Y:S01]  /*0910*/  LDG.E R15, desc[UR4][R12.64+0x4] ;  /* 0x000004040c0f7981 */ /* 0x000ea2000c1e1900 */
[----:B------:R-:W-:Y:S01]  /*0920*/  PLOP3.LUT P0, PT, PT, PT, PT, 0x8, 0x80 ;  /* 0x000000000080781c */ /* 0x000fe20003f0e170 */
[----:B------:R-:W-:Y:S01]  /*0930*/  VIADD R8, R8, 0x8 ;  /* 0x0000000808087836 */ /* 0x000fe20000000000 */
[----:B------:R-:W-:Y:S01]  /*0940*/  IADD3 R9, PT, PT, R9, 0x8, RZ ;  /* 0x0000000809097810 */ /* 0x000fe20007ffe0ff */
[----:B------:R-:W-:Y:S01]  /*0950*/  VIADD R0, R0, 0x8 ;  /* 0x0000000800007836 */ /* 0x000fe20000000000 */
[----:B--2---:R3:W-:Y:S09]  /*0960*/  STG.E desc[UR4][R16.64+0x4], R15 ;  /* 0x0000040f10007986 */ /* 0x0047f2000c101904 */
.L_x_8:
[----:B------:R-:W-:-:S13]  /*0970*/  ISETP.EQ.AND P1, PT, R8, RZ, PT ;  /* 0x000000ff0800720c */ /* 0x000fda0003f22270 */
[----:B------:R-:W-:Y:S05]  /*0980*/  @!P0 BRA P1, `(.L_x_2) ;  /* 0x00000000003c8947 */ /* 0x000fea0000800000 */
.L_x_5:
[----:B------:R-:W-:-:S05]  /*0990*/  IMAD.WIDE R12, R9, 0x4, R6 ;  /* 0x00000004090c7825 */ /* 0x000fca00078e0206 */
[----:B-1234-:R-:W2:Y:S01]  /*09a0*/  LDG.E R15, desc[UR4][R12.64+-0x8] ;  /* 0xfffff8040c0f7981 */ /* 0x01eea2000c1e1900 */
[----:B------:R-:W-:-:S05]  /*09b0*/  IMAD.WIDE R10, R0, 0x4, R2 ;  /* 0x00000004000a7825 */ /* 0x000fca00078e0202 */
[----:B--2---:R4:W-:Y:S04]  /*09c0*/  STG.E desc[UR4][R10.64+-0x8], R15 ;  /* 0xfffff80f0a007986 */ /* 0x0049e8000c101904 */
[----:B------:R-:W2:Y:S04]  /*09d0*/  LDG.E R17, desc[UR4][R12.64+-0x4] ;  /* 0xfffffc040c117981 */ /* 0x000ea8000c1e1900 */
[----:B--2---:R4:W-:Y:S04]  /*09e0*/  STG.E desc[UR4][R10.64+-0x4], R17 ;  /* 0xfffffc110a007986 */ /* 0x0049e8000c101904 */
[----:B------:R-:W2:Y:S01]  /*09f0*/  LDG.E R19, desc[UR4][R12.64] ;  /* 0x000000040c137981 */ /* 0x000ea2000c1e1900 */
[----:B------:R-:W-:-:S04]  /*0a00*/  IADD3 R8, PT, PT, R8, 0x4, RZ ;  /* 0x0000000408087810 */ /* 0x000fc80007ffe0ff */
[----:B------:R-:W-:Y:S01]  /*0a10*/  ISETP.NE.AND P0, PT, R8, RZ, PT ;  /* 0x000000ff0800720c */ /* 0x000fe20003f05270 */
[----:B--2---:R4:W-:Y:S04]  /*0a20*/  STG.E desc[UR4][R10.64], R19 ;  /* 0x000000130a007986 */ /* 0x0049e8000c101904 */
[----:B------:R-:W2:Y:S01]  /*0a30*/  LDG.E R21, desc[UR4][R12.64+0x4] ;  /* 0x000004040c157981 */ /* 0x000ea2000c1e1900 */
[----:B------:R-:W-:Y:S01]  /*0a40*/  VIADD R0, R0, 0x4 ;  /* 0x0000000400007836 */ /* 0x000fe20000000000 */
[----:B------:R-:W-:Y:S02]  /*0a50*/  IADD3 R9, PT, PT, R9, 0x4, RZ ;  /* 0x0000000409097810 */ /* 0x000fe40007ffe0ff */
[----:B--2---:R4:W-:Y:S04]  /*0a60*/  STG.E desc[UR4][R10.64+0x4], R21 ;  /* 0x000004150a007986 */ /* 0x0049e8000c101904 */
[----:B------:R-:W-:Y:S05]  /*0a70*/  @P0 BRA `(.L_x_5) ;  /* 0xfffffffc00c40947 */ /* 0x000fea000383ffff */
.L_x_2:
[----:B------:R-:W-:-:S13]  /*0a80*/  ISETP.GE.AND P0, PT, R5, R4, PT ;  /* 0x000000040500720c */ /* 0x000fda0003f06270 */
[----:B-1----:R-:W-:Y:S05]  /*0a90*/  @P0 EXIT ;  /* 0x000000000000094d */ /* 0x002fea0003800000 */
[C---:B0-----:R-:W-:Y:S01]  /*0aa0*/  IMAD.IADD R2, R4.reuse, 0x1, -R5 ;  /* 0x0000000104027824 */ /* 0x041fe200078e0a05 */
[----:B---3--:R-:W-:-:S04]  /*0ab0*/  IADD3 R3, PT, PT, -R4, R5, RZ ;  /* 0x0000000504037210 */ /* 0x008fc80007ffe1ff */
[----:B------:R-:W-:Y:S02]  /*0ac0*/  LOP3.LUT P0, R2, R2, 0x3, RZ, 0xc0, !PT ;  /* 0x0000000302027812 */ /* 0x000fe4000780c0ff */
[----:B------:R-:W-:-:S11]  /*0ad0*/  ISETP.GT.U32.AND P1, PT, R3, -0x4, PT ;  /* 0xfffffffc0300780c */ /* 0x000fd60003f24070 */
[----:B------:R-:W-:Y:S05]  /*0ae0*/  @!P0 BRA `(.L_x_9) ;  /* 0x0000000000308947 */ /* 0x000fea0003800000 */
[----:B--2---:R-:W0:Y:S01]  /*0af0*/  LDC.64 R6, c[0x0][0x380] ;  /* 0x0000e000ff067b82 */ /* 0x004e220000000a00 */
[----:B------:R-:W-:-:S07]  /*0b00*/  IMAD.MOV R12, RZ, RZ, -R2 ;  /* 0x000000ffff0c7224 */ /* 0x000fce00078e0a02 */
[----:B------:R-:W1:Y:S02]  /*0b10*/  LDC.64 R8, c[0x0][0x388] ;  /* 0x0000e200ff087b82 */ /* 0x000e640000000a00 */
.L_x_10:
[----:B0--3--:R-:W-:-:S06]  /*0b20*/  IMAD.WIDE R2, R5, 0x4, R6 ;  /* 0x0000000405027825 */ /* 0x009fcc00078e0206 */
[----:B------:R-:W2:Y:S01]  /*0b30*/  LDG.E R3, desc[UR4][R2.64] ;  /* 0x0000000402037981 */ /* 0x000ea2000c1e1900 */
[----:B------:R-:W-:Y:S01]  /*0b40*/  IADD3 R12, PT, PT, R12, 0x1, RZ ;  /* 0x000000010c0c7810 */ /* 0x000fe20007ffe0ff */
[C---:B-1--4-:R-:W-:Y:S01]  /*0b50*/  IMAD.WIDE R10, R0.reuse, 0x4, R8 ;  /* 0x00000004000a7825 */ /* 0x052fe200078e0208 */
[----:B------:R-:W-:Y:S02]  /*0b60*/  IADD3 R0, PT, PT, R0, 0x1, RZ ;  /* 0x0000000100007810 */ /* 0x000fe40007ffe0ff */
[----:B------:R-:W-:Y:S01]  /*0b70*/  ISETP.NE.AND P0, PT, R12, RZ, PT ;  /* 0x000000ff0c00720c */ /* 0x000fe20003f05270 */
[----:B------:R-:W-:Y:S01]  /*0b80*/  VIADD R5, R5, 0x1 ;  /* 0x0000000105057836 */ /* 0x000fe20000000000 */
[----:B--2---:R3:W-:Y:S11]  /*0b90*/  STG.E desc[UR4][R10.64], R3 ;  /* 0x000000030a007986 */ /* 0x0047f6000c101904 */
[----:B------:R-:W-:Y:S05]  /*0ba0*/  @P0 BRA `(.L_x_10) ;  /* 0xfffffffc00dc0947 */ /* 0x000fea000383ffff */
.L_x_9:
[----:B------:R-:W-:Y:S05]  /*0bb0*/  @P1 EXIT ;  /* 0x000000000000194d */ /* 0x000fea0003800000 */
[----:B---3--:R-:W0:Y:S01]  /*0bc0*/  LDC.64 R2, c[0x0][0x388] ;  /* 0x0000e200ff027b82 */ /* 0x008e220000000a00 */
[----:B------:R-:W-:-:S05]  /*0bd0*/  IMAD.IADD R4, R5, 0x1, -R4 ;  /* 0x0000000105047824 */ /* 0x000fca00078e0a04 */
[----:B------:R-:W-:Y:S02]  /*0be0*/  ISETP.GE.AND P0, PT, R4, RZ, PT ;  /* 0x000000ff0400720c */ /* 0x000fe40003f06270 */
[----:B--2---:R-:W1:Y:S01]  /*0bf0*/  LDC.64 R6, c[0x0][0x380] ;  /* 0x0000e000ff067b82 */ /* 0x004e620000000a00 */
[----:B0-----:R-:W-:-:S05]  /*0c00*/  IADD3 R2, P1, PT, R2, 0x8, RZ ;  /* 0x0000000802027810 */ /* 0x001fca0007f3e0ff */
[----:B------:R-:W-:Y:S01]  /*0c10*/  IMAD.X R3, RZ, RZ, R3, P1 ;  /* 0x000000ffff037224 */ /* 0x000fe200008e0603 */
[----:B-1----:R-:W-:-:S04]  /*0c20*/  IADD3 R6, P2, PT, R6, 0x8, RZ ;  /* 0x0000000806067810 */ /* 0x002fc80007f5e0ff */
[----:B------:R-:W-:Y:S01]  /*0c30*/  IADD3.X R7, PT, PT, RZ, R7, RZ, P2, !PT ;  /* 0x00000007ff077210 */ /* 0x000fe200017fe4ff */
[----:B------:R-:W-:Y:S08]  /*0c40*/  @P0 BRA `(.L_x_11) ;  /* 0x00000004005c0947 */ /* 0x000ff00003800000 */
[----:B------:R-:W-:Y:S02]  /*0c50*/  IADD3 R8, PT, PT, -R4, RZ, RZ ;  /* 0x000000ff04087210 */ /* 0x000fe40007ffe1ff */
[----:B------:R-:W-:Y:S02]  /*0c60*/  PLOP3.LUT P0, PT, PT, PT, PT, 0x80, 0x8 ;  /* 0x000000000008781c */ /* 0x000fe40003f0f070 */
[----:B------:R-:W-:-:S13]  /*0c70*/  ISETP.GT.AND P1, PT, R8, 0xc, PT ;  /* 0x0000000c0800780c */ /* 0x000fda0003f24270 */
[----:B------:R-:W-:Y:S05]  /*0c80*/  @!P1 BRA `(.L_x_12) ;  /* 0x0000000000d09947 */ /* 0x000fea0003800000 */
[----:B------:R-:W-:-:S13]  /*0c90*/  PLOP3.LUT P0, PT, PT, PT, PT, 0x8, 0x80 ;  /* 0x000000000080781c */ /* 0x000fda0003f0e170 */
.L_x_13:
[----:B--2---:R-:W-:-:S05]  /*0ca0*/  IMAD.WIDE R8, R5, 0x4, R6 ;  /* 0x0000000405087825 */ /* 0x004fca00078e0206 */
[----:B----4-:R-:W2:Y:S01]  /*0cb0*/  LDG.E R15, desc[UR4][R8.64+-0x8] ;  /* 0xfffff804080f7981 */ /* 0x010ea2000c1e1900 */
        /* <DEDUP_REMOVED lines=20> */
[----:B------:R-:W-:Y:S01]  /*0e00*/  IMAD.WIDE R8, R9, 0x4, R6 ;  /* 0x0000000409087825 */ /* 0x000fe200078e0206 */
[----:B---3--:R-:W-:Y:S02]  /*0e10*/  IADD3 R13, PT, PT, R0, 0x8, RZ ;  /* 0x00000008000d7810 */ /* 0x008fe40007ffe0ff */
        /* <DEDUP_REMOVED lines=27> */
.L_x_12:
[----:B------:R-:W-:-:S04]  /*0fd0*/  IADD3 R8, PT, PT, -R4, RZ, RZ ;  /* 0x000000ff04087210 */ /* 0x000fc80007ffe1ff */
[----:B------:R-:W-:-:S13]  /*0fe0*/  ISETP.GT.AND P1, PT, R8, 0x4, PT ;  /* 0x000000040800780c */ /* 0x000fda0003f24270 */
[----:B------:R-:W-:Y:S05]  /*0ff0*/  @!P1 BRA `(.L_x_14) ;  /* 0x0000000000689947 */ /* 0x000fea0003800000 */
        /* <DEDUP_REMOVED lines=26> */
.L_x_14:
[----:B------:R-:W-:-:S13]  /*11a0*/  ISETP.NE.OR P0, PT, R4, RZ, P0 ;  /* 0x000000ff0400720c */ /* 0x000fda0000705670 */
[----:B------:R-:W-:Y:S05]  /*11b0*/  @!P0 EXIT ;  /* 0x000000000000894d */ /* 0x000fea0003800000 */
.L_x_11:
[----:B----4-:R-:W-:-:S05]  /*11c0*/  IMAD.WIDE R10, R5, 0x4, R6 ;  /* 0x00000004050a7825 */ /* 0x010fca00078e0206 */
[----:B0-23--:R-:W2:Y:S01]  /*11d0*/  LDG.E R13, desc[UR4][R10.64+-0x8] ;  /* 0xfffff8040a0d7981 */ /* 0x00dea2000c1e1900 */
        /* <DEDUP_REMOVED lines=13> */
[----:B------:R-:W-:Y:S05]  /*12b0*/  EXIT ;  /* 0x000000000000794d */ /* 0x000fea0003800000 */
.L_x_15:
[----:B------:R-:W-:-:S00]  /*12c0*/  BRA `(.L_x_15) ;  /* 0xfffffffc00fc7947 */ /* 0x000fc0000383ffff */
[----:B------:R-:W-:-:S00]  /*12d0*/  NOP ;  /* 0x0000000000007918 */ /* 0x000fc00000000000 */
        /* <DEDUP_REMOVED lines=10> */
.L_x_24:


//--------------------- .text._Z18bitonic_block_sortPii --------------------------
	.section	.text._Z18bitonic_block_sortPii,"ax",@progbits
	.align	128
        .global         _Z18bitonic_block_sortPii
        .type           _Z18bitonic_block_sortPii,@function
        .size           _Z18bitonic_block_sortPii,(.L_x_25 - _Z18bitonic_block_sortPii)
        .other          _Z18bitonic_block_sortPii,@"STO_CUDA_ENTRY STV_DEFAULT"
_Z18bitonic_block_sortPii:
.text._Z18bitonic_block_sortPii:
[----:B------:R-:W-:Y:S01]  /*0000*/  LDC R1, c[0x0][0x37c] ;  /* 0x0000df00ff017b82 */ /* 0x000fe20000000800 */
[----:B------:R-:W0:Y:S07]  /*0010*/  S2R R4, SR_TID.X ;  /* 0x0000000000047919 */ /* 0x000e2e0000002100 */
[----:B------:R-:W0:Y:S01]  /*0020*/  S2UR UR4, SR_CTAID.X ;  /* 0x00000000000479c3 */ /* 0x000e220000002500 */
[----:B------:R-:W1:Y:S01]  /*0030*/  LDCU UR5, c[0x0][0x388] ;  /* 0x00007100ff0577ac */ /* 0x000e620008000800 */
[----:B------:R-:W-:Y:S01]  /*0040*/  IMAD.MOV.U32 R0, RZ, RZ, 0x7fffffff ;  /* 0x7fffffffff007424 */ /* 0x000fe200078e00ff */
[----:B------:R-:W2:Y:S05]  /*0050*/  LDCU.64 UR8, c[0x0][0x358] ;  /* 0x00006b00ff0877ac */ /* 0x000eaa0008000a00 */
[----:B------:R-:W0:Y:S08]  /*0060*/  LDC R9, c[0x0][0x360] ;  /* 0x0000d800ff097b82 */ /* 0x000e300000000800 */
[----:B------:R-:W3:Y:S01]  /*0070*/  LDC.64 R2, c[0x0][0x380] ;  /* 0x0000e000ff027b82 */ /* 0x000ee20000000a00 */
[----:B0-----:R-:W-:-:S05]  /*0080*/  IMAD R5, R9, UR4, R4 ;  /* 0x0000000409057c24 */ /* 0x001fca000f8e0204 */
[C---:B-1----:R-:W-:Y:S01]  /*0090*/  ISETP.GE.AND P0, PT, R5.reuse, UR5, PT ;  /* 0x0000000505007c0c */ /* 0x042fe2000bf06270 */
[----:B---3--:R-:W-:-:S12]  /*00a0*/  IMAD.WIDE R2, R5, 0x4, R2 ;  /* 0x0000000405027825 */ /* 0x008fd800078e0202 */
[----:B--2---:R-:W2:Y:S01]  /*00b0*/  @!P0 LDG.E R0, desc[UR8][R2.64] ;  /* 0x0000000802008981 */ /* 0x004ea2000c1e1900 */
[----:B------:R-:W0:Y:S01]  /*00c0*/  S2UR UR5, SR_CgaCtaId ;  /* 0x00000000000579c3 */ /* 0x000e220000008800 */
[----:B------:R-:W-:Y:S01]  /*00d0*/  UMOV UR4, 0x400 ;  /* 0x0000040000047882 */ /* 0x000fe20000000000 */
[----:B------:R-:W-:Y:S01]  /*00e0*/  ISETP.GE.U32.AND P0, PT, R9, 0x2, PT ;  /* 0x000000020900780c */ /* 0x000fe20003f06070 */
[----:B0-----:R-:W-:-:S06]  /*00f0*/  ULEA UR4, UR5, UR4, 0x18 ;  /* 0x0000000405047291 */ /* 0x001fcc000f8ec0ff */
[----:B------:R-:W-:-:S05]  /*0100*/  LEA R7, R4, UR4, 0x2 ;  /* 0x0000000404077c11 */ /* 0x000fca000f8e10ff */
[----:B--2---:R0:W-:Y:S01]  /*0110*/  STS [R7], R0 ;  /* 0x0000000007007388 */ /* 0x0041e20000000800 */
[----:B------:R-:W-:Y:S06]  /*0120*/  BAR.SYNC.DEFER_BLOCKING 0x0 ;  /* 0x0000000000007b1d */ /* 0x000fec0000010000 */
[----:B------:R-:W-:Y:S05]  /*0130*/  @!P0 BRA `(.L_x_16) ;  /* 0x0000000000848947 */ /* 0x000fea0003800000 */
[----:B------:R-:W-:-:S05]  /*0140*/  UMOV UR7, 0x2 ;  /* 0x0000000200077882 */ /* 0x000fca0000000000 */
.L_x_22:
[----:B------:R-:W-:-:S04]  /*0150*/  USHF.R.S32.HI UR5, URZ, 0x1, UR7 ;  /* 0x00000001ff057899 */ /* 0x000fc80008011407 */
[----:B------:R-:W-:-:S09]  /*0160*/  UISETP.GE.AND UP0, UPT, UR5, 0x1, UPT ;  /* 0x000000010500788c */ /* 0x000fd2000bf06270 */
[----:B-12---:R-:W-:Y:S05]  /*0170*/  BRA.U !UP0, `(.L_x_17) ;  /* 0x0000000108687547 */ /* 0x006fea000b800000 */
.L_x_21:
[----:B-12---:R-:W-:Y:S01]  /*0180*/  LOP3.LUT R11, R4, UR5, RZ, 0x3c, !PT ;  /* 0x00000005040b7c12 */ /* 0x006fe2000f8e3cff */
[----:B------:R-:W-:Y:S03]  /*0190*/  BSSY.RECONVERGENT B0, `(.L_x_18) ;  /* 0x0000013000007945 */ /* 0x000fe60003800200 */
[----:B------:R-:W-:-:S13]  /*01a0*/  ISETP.GT.AND P0, PT, R11, R4, PT ;  /* 0x000000040b00720c */ /* 0x000fda0003f04270 */
[----:B------:R-:W-:Y:S05]  /*01b0*/  @!P0 BRA `(.L_x_19) ;  /* 0x0000000000408947 */ /* 0x000fea0003800000 */
[----:B------:R-:W-:-:S13]  /*01c0*/  LOP3.LUT P0, RZ, R4, UR7, RZ, 0xc0, !PT ;  /* 0x0000000704ff7c12 */ /* 0x000fda000f80c0ff */
[----:B------:R-:W-:Y:S05]  /*01d0*/  @P0 BRA `(.L_x_20) ;  /* 0x0000000000200947 */ /* 0x000fea0003800000 */
[----:B------:R-:W-:Y:S01]  /*01e0*/  LEA R11, R11, UR4, 0x2 ;  /* 0x000000040b0b7c11 */ /* 0x000fe2000f8e10ff */
[----:B0-----:R-:W-:Y:S04]  /*01f0*/  LDS R0, [R7] ;  /* 0x0000000007007984 */ /* 0x001fe80000000800 */
[----:B------:R-:W0:Y:S02]  /*0200*/  LDS R6, [R11] ;  /* 0x000000000b067984 */ /* 0x000e240000000800 */
[----:B0-----:R-:W-:-:S13]  /*0210*/  ISETP.GT.AND P0, PT, R0, R6, PT ;  /* 0x000000060000720c */ /* 0x001fda0003f04270 */
[----:B------:R-:W-:Y:S05]  /*0220*/  @!P0 BRA `(.L_x_19) ;  /* 0x0000000000248947 */ /* 0x000fea0003800000 */
[----:B------:R2:W-:Y:S04]  /*0230*/  STS [R7], R6 ;  /* 0x0000000607007388 */ /* 0x0005e80000000800 */
[----:B------:R2:W-:Y:S01]  /*0240*/  STS [R11], R0 ;  /* 0x000000000b007388 */ /* 0x0005e20000000800 */
[----:B------:R-:W-:Y:S05]  /*0250*/  BRA `(.L_x_19) ;  /* 0x0000000000187947 */ /* 0x000fea0003800000 */
.L_x_20:
[----:B------:R-:W-:Y:S01]  /*0260*/  LEA R11, R11, UR4, 0x2 ;  /* 0x000000040b0b7c11 */ /* 0x000fe2000f8e10ff */
[----:B0-----:R-:W-:Y:S04]  /*0270*/  LDS R0, [R7] ;  /* 0x0000000007007984 */ /* 0x001fe80000000800 */
[----:B------:R-:W0:Y:S02]  /*0280*/  LDS R6, [R11] ;  /* 0x000000000b067984 */ /* 0x000e240000000800 */
[----:B0-----:R-:W-:-:S13]  /*0290*/  ISETP.GE.AND P0, PT, R0, R6, PT ;  /* 0x000000060000720c */ /* 0x001fda0003f06270 */
[----:B------:R1:W-:Y:S04]  /*02a0*/  @!P0 STS [R7], R6 ;  /* 0x0000000607008388 */ /* 0x0003e80000000800 */
[----:B------:R1:W-:Y:S02]  /*02b0*/  @!P0 STS [R11], R0 ;  /* 0x000000000b008388 */ /* 0x0003e40000000800 */
.L_x_19:
[----:B------:R-:W-:Y:S05]  /*02c0*/  BSYNC.RECONVERGENT B0 ;  /* 0x0000000000007941 */ /* 0x000fea0003800200 */
.L_x_18:
[----:B------:R-:W-:Y:S01]  /*02d0*/  BAR.SYNC.DEFER_BLOCKING 0x0 ;  /* 0x0000000000007b1d */ /* 0x000fe20000010000 */
[----:B------:R-:W-:Y:S02]  /*02e0*/  UISETP.GT.U32.AND UP0, UPT, UR5, 0x1, UPT ;  /* 0x000000010500788c */ /* 0x000fe4000bf04070 */
[----:B------:R-:W-:-:S07]  /*02f0*/  USHF.R.U32.HI UR6, URZ, 0x1, UR5 ;  /* 0x00000001ff067899 */ /* 0x000fce0008011605 */
[----:B------:R-:W-:Y:S01]  /*0300*/  UMOV UR5, UR6 ;  /* 0x0000000600057c82 */ /* 0x000fe20008000000 */
[----:B------:R-:W-:Y:S05]  /*0310*/  BRA.U UP0, `(.L_x_21) ;  /* 0xfffffffd00987547 */ /* 0x000fea000b83ffff */
.L_x_17:
[----:B------:R-:W-:-:S06]  /*0320*/  USHF.L.U32 UR7, UR7, 0x1, URZ ;  /* 0x0000000107077899 */ /* 0x000fcc00080006ff */
[----:B------:R-:W-:-:S13]  /*0330*/  ISETP.LT.U32.AND P0, PT, R9, UR7, PT ;  /* 0x0000000709007c0c */ /* 0x000fda000bf01070 */
[----:B------:R-:W-:Y:S05]  /*0340*/  @!P0 BRA `(.L_x_22) ;  /* 0xfffffffc00808947 */ /* 0x000fea000383ffff */
.L_x_16:
[----:B------:R-:W3:Y:S02]  /*0350*/  LDCU UR5, c[0x0][0x388] ;  /* 0x00007100ff0577ac */ /* 0x000ee40008000800 */
[----:B---3--:R-:W-:-:S13]  /*0360*/  ISETP.GE.AND P0, PT, R5, UR5, PT ;  /* 0x0000000505007c0c */ /* 0x008fda000bf06270 */
[----:B------:R-:W-:Y:S05]  /*0370*/  @P0 EXIT ;  /* 0x000000000000094d */ /* 0x000fea0003800000 */
[----:B012---:R-:W0:Y:S04]  /*0380*/  LDS R7, [R7] ;  /* 0x0000000007077984 */ /* 0x007e280000000800 */
[----:B0-----:R-:W-:Y:S01]  /*0390*/  STG.E desc[UR8][R2.64], R7 ;  /* 0x0000000702007986 */ /* 0x001fe2000c101908 */
[----:B------:R-:W-:Y:S05]  /*03a0*/  EXIT ;  /* 0x000000000000794d */ /* 0x000fea0003800000 */
.L_x_23:
        /* <DEDUP_REMOVED lines=13> */
.L_x_25:


//--------------------- .nv.shared.reserved.0     --------------------------
	.section	.nv.shared.reserved.0,"aw",@nobits
	.weak		__nv_reservedSMEM_offset_0_alias
	.size		__nv_reservedSMEM_offset_0_alias, 0, 64
	.other		__nv_reservedSMEM_offset_0_alias,@"STO_CUDA_RESERVED_SHARED STV_DEFAULT"
__nv_reservedSMEM_offset_0_alias:
	.zero		0
	.zero		64


//--------------------- .nv.shared._Z18bitonic_block_sortPii --------------------------
	.section	.nv.shared._Z18bitonic_block_sortPii,"aw",@nobits
	.sectionflags	@""
	.align	4
.nv.shared._Z18bitonic_block_sortPii:
	.zero		2048


//--------------------- .nv.constant0._Z17merge_pair_kernelPiS_ii --------------------------
	.section	.nv.constant0._Z17merge_pair_kernelPiS_ii,"a",@progbits
	.sectionflags	@""
	.align	4
.nv.constant0._Z17merge_pair_kernelPiS_ii:
	.zero		920


//--------------------- .nv.constant0._Z18bitonic_block_sortPii --------------------------
	.section	.nv.constant0._Z18bitonic_block_sortPii,"a",@progbits
	.sectionflags	@""
	.align	4
.nv.constant0._Z18bitonic_block_sortPii:
	.zero		908


//--------------------- SYMBOLS --------------------------

	.type		.nv.reservedSmem.offset0,@object
	.size		.nv.reservedSmem.offset0,0x4
	.type		.nv.reservedSmem.cap,@object
	.size		.nv.reservedSmem.cap,0x4
